	.headerflags	@"EF_CUDA_TEXMODE_UNIFIED EF_CUDA_64BIT_ADDRESS EF_CUDA_ACCELERATORS EF_CUDA_SM90 EF_CUDA_VIRTUAL_SM(EF_CUDA_SM90)"
	.elftype	@"ET_EXEC"


//--------------------- .nv.info                  --------------------------
	.section	.nv.info,"",@"SHT_CUDA_INFO"
	.align	4


	//----- nvinfo : EIATTR_REGCOUNT
	.align		4
        /*0000*/ 	.byte	0x04, 0x2f
        /*0002*/ 	.short	(.L_3 - .L_2)
	.align		4
.L_2:
        /*0004*/ 	.word	index@(triton_poi_fused__native_batch_norm_legit_no_training_add_convolution_50)
        /*0008*/ 	.word	0x00000020


	//----- nvinfo : EIATTR_MIN_STACK_SIZE
	.align		4
.L_3:
        /*000c*/ 	.byte	0x04, 0x12
        /*000e*/ 	.short	(.L_5 - .L_4)
	.align		4
.L_4:
        /*0010*/ 	.word	index@(triton_poi_fused__native_batch_norm_legit_no_training_add_convolution_50)
        /*0014*/ 	.word	0x00000000


	//----- nvinfo : EIATTR_FRAME_SIZE
	.align		4
.L_5:
        /*0018*/ 	.byte	0x04, 0x11
        /*001a*/ 	.short	(.L_7 - .L_6)
	.align		4
.L_6:
        /*001c*/ 	.word	index@(triton_poi_fused__native_batch_norm_legit_no_training_add_convolution_50)
        /*0020*/ 	.word	0x00000000


	//----- nvinfo : EIATTR_MIN_STACK_SIZE
	.align		4
.L_7:
        /*0024*/ 	.byte	0x04, 0x12
        /*0026*/ 	.short	(.L_9 - .L_8)
	.align		4
.L_8:
        /*0028*/ 	.word	index@(triton_poi_fused__native_batch_norm_legit_no_training_add_convolution_50)
        /*002c*/ 	.word	0x00000000
.L_9:


//--------------------- .nv.info.triton_poi_fused__native_batch_norm_legit_no_training_add_convolution_50 --------------------------
	.section	.nv.info.triton_poi_fused__native_batch_norm_legit_no_training_add_convolution_50,"",@"SHT_CUDA_INFO"
	.sectionflags	@""
	.align	4


	//----- nvinfo : EIATTR_CUDA_API_VERSION
	.align		4
        /*0000*/ 	.byte	0x04, 0x37
        /*0002*/ 	.short	(.L_11 - .L_10)
.L_10:
        /*0004*/ 	.word	0x0000007c


	//----- nvinfo : EIATTR_KPARAM_INFO
	.align		4
.L_11:
        /*0008*/ 	.byte	0x04, 0x17
        /*000a*/ 	.short	(.L_13 - .L_12)
.L_12:
        /*000c*/ 	.word	0x00000000
        /*0010*/ 	.short	0x000d
        /*0012*/ 	.short	0x0068
        /*0014*/ 	.byte	0x00, 0xf0, 0x11, 0x00


	//----- nvinfo : EIATTR_KPARAM_INFO
	.align		4
.L_13:
        /*0018*/ 	.byte	0x04, 0x17
        /*001a*/ 	.short	(.L_15 - .L_14)
.L_14:
        /*001c*/ 	.word	0x00000000
        /*0020*/ 	.short	0x000c
        /*0022*/ 	.short	0x0060
        /*0024*/ 	.byte	0x00, 0xf4, 0x21, 0x00


	//----- nvinfo : EIATTR_KPARAM_INFO
	.align		4
.L_15:
        /*0028*/ 	.byte	0x04, 0x17
        /*002a*/ 	.short	(.L_17 - .L_16)
.L_16:
        /*002c*/ 	.word	0x00000000
        /*0030*/ 	.short	0x000b
        /*0032*/ 	.short	0x0058
        /*0034*/ 	.byte	0x00, 0xf4, 0x21, 0x00


	//----- nvinfo : EIATTR_KPARAM_INFO
	.align		4
.L_17:
        /*0038*/ 	.byte	0x04, 0x17
        /*003a*/ 	.short	(.L_19 - .L_18)
.L_18:
        /*003c*/ 	.word	0x00000000
        /*0040*/ 	.short	0x000a
        /*0042*/ 	.short	0x0050
        /*0044*/ 	.byte	0x00, 0xf4, 0x21, 0x00


	//----- nvinfo : EIATTR_KPARAM_INFO
	.align		4
.L_19:
        /*0048*/ 	.byte	0x04, 0x17
        /*004a*/ 	.short	(.L_21 - .L_20)
.L_20:
        /*004c*/ 	.word	0x00000000
        /*0050*/ 	.short	0x0009
        /*0052*/ 	.short	0x0048
        /*0054*/ 	.byte	0x00, 0xf4, 0x21, 0x00


	//----- nvinfo : EIATTR_KPARAM_INFO
	.align		4
.L_21:
        /*0058*/ 	.byte	0x04, 0x17
        /*005a*/ 	.short	(.L_23 - .L_22)
.L_22:
        /*005c*/ 	.word	0x00000000
        /*0060*/ 	.short	0x0008
        /*0062*/ 	.short	0x0040
        /*0064*/ 	.byte	0x00, 0xf4, 0x21, 0x00


	//----- nvinfo : EIATTR_KPARAM_INFO
	.align		4
.L_23:
        /*0068*/ 	.byte	0x04, 0x17
        /*006a*/ 	.short	(.L_25 - .L_24)
.L_24:
        /*006c*/ 	.word	0x00000000
        /*0070*/ 	.short	0x0007
        /*0072*/ 	.short	0x0038
        /*0074*/ 	.byte	0x00, 0xf4, 0x21, 0x00


	//----- nvinfo : EIATTR_KPARAM_INFO
	.align		4
.L_25:
        /*0078*/ 	.byte	0x04, 0x17
        /*007a*/ 	.short	(.L_27 - .L_26)
.L_26:
        /*007c*/ 	.word	0x00000000
        /*0080*/ 	.short	0x0006
        /*0082*/ 	.short	0x0030
        /*0084*/ 	.byte	0x00, 0xf4, 0x21, 0x00


	//----- nvinfo : EIATTR_KPARAM_INFO
	.align		4
.L_27:
        /*0088*/ 	.byte	0x04, 0x17
        /*008a*/ 	.short	(.L_29 - .L_28)
.L_28:
        /*008c*/ 	.word	0x00000000
        /*0090*/ 	.short	0x0005
        /*0092*/ 	.short	0x0028
        /*0094*/ 	.byte	0x00, 0xf4, 0x21, 0x00


	//----- nvinfo : EIATTR_KPARAM_INFO
	.align		4
.L_29:
        /*0098*/ 	.byte	0x04, 0x17
        /*009a*/ 	.short	(.L_31 - .L_30)
.L_30:
        /*009c*/ 	.word	0x00000000
        /*00a0*/ 	.short	0x0004
        /*00a2*/ 	.short	0x0020
        /*00a4*/ 	.byte	0x00, 0xf4, 0x21, 0x00


	//----- nvinfo : EIATTR_KPARAM_INFO
	.align		4
.L_31:
        /*00a8*/ 	.byte	0x04, 0x17
        /*00aa*/ 	.short	(.L_33 - .L_32)
.L_32:
        /*00ac*/ 	.word	0x00000000
        /*00b0*/ 	.short	0x0003
        /*00b2*/ 	.short	0x0018
        /*00b4*/ 	.byte	0x00, 0xf4, 0x21, 0x00


	//----- nvinfo : EIATTR_KPARAM_INFO
	.align		4
.L_33:
        /*00b8*/ 	.byte	0x04, 0x17
        /*00ba*/ 	.short	(.L_35 - .L_34)
.L_34:
        /*00bc*/ 	.word	0x00000000
        /*00c0*/ 	.short	0x0002
        /*00c2*/ 	.short	0x0010
        /*00c4*/ 	.byte	0x00, 0xf4, 0x21, 0x00


	//----- nvinfo : EIATTR_KPARAM_INFO
	.align		4
.L_35:
        /*00c8*/ 	.byte	0x04, 0x17
        /*00ca*/ 	.short	(.L_37 - .L_36)
.L_36:
        /*00cc*/ 	.word	0x00000000
        /*00d0*/ 	.short	0x0001
        /*00d2*/ 	.short	0x0008
        /*00d4*/ 	.byte	0x00, 0xf4, 0x21, 0x00


	//----- nvinfo : EIATTR_KPARAM_INFO
	.align		4
.L_37:
        /*00d8*/ 	.byte	0x04, 0x17
        /*00da*/ 	.short	(.L_39 - .L_38)
.L_38:
        /*00dc*/ 	.word	0x00000000
        /*00e0*/ 	.short	0x0000
        /*00e2*/ 	.short	0x0000
        /*00e4*/ 	.byte	0x00, 0xf4, 0x21, 0x00


	//----- nvinfo : EIATTR_SPARSE_MMA_MASK
	.align		4
.L_39:
        /*00e8*/ 	.byte	0x03, 0x50
        /*00ea*/ 	.short	0x0000


	//----- nvinfo : EIATTR_MAXREG_COUNT
	.align		4
        /*00ec*/ 	.byte	0x03, 0x1b
        /*00ee*/ 	.short	0x00ff


	//----- nvinfo : EIATTR_EXIT_INSTR_OFFSETS
	.align		4
        /*00f0*/ 	.byte	0x04, 0x1c
        /*00f2*/ 	.short	(.L_41 - .L_40)


	//   ....[0]....
.L_40:
        /*00f4*/ 	.word	0x000005e0


	//----- nvinfo : EIATTR_REQNTID
	.align		4
.L_41:
        /*00f8*/ 	.byte	0x04, 0x10
        /*00fa*/ 	.short	(.L_43 - .L_42)
.L_42:
        /*00fc*/ 	.word	0x00000080
        /*0100*/ 	.word	0x00000001
        /*0104*/ 	.word	0x00000001


	//----- nvinfo : EIATTR_CBANK_PARAM_SIZE
	.align		4
.L_43:
        /*0108*/ 	.byte	0x03, 0x19
        /*010a*/ 	.short	0x006c


	//----- nvinfo : EIATTR_PARAM_CBANK
	.align		4
        /*010c*/ 	.byte	0x04, 0x0a
        /*010e*/ 	.short	(.L_45 - .L_44)
	.align		4
.L_44:
        /*0110*/ 	.word	index@(.nv.constant0.triton_poi_fused__native_batch_norm_legit_no_training_add_convolution_50)
        /*0114*/ 	.short	0x0210
        /*0116*/ 	.short	0x006c


	//----- nvinfo : EIATTR_SW_WAR
	.align		4
.L_45:
        /*0118*/ 	.byte	0x04, 0x36
        /*011a*/ 	.short	(.L_47 - .L_46)
.L_46:
        /*011c*/ 	.word	0x00000008
.L_47:


//--------------------- .nv.callgraph             --------------------------
	.section	.nv.callgraph,"",@"SHT_CUDA_CALLGRAPH"
	.align	4
	.sectionentsize	8
	.align		4
        /*0000*/ 	.word	0x00000000
	.align		4
        /*0004*/ 	.word	0xffffffff
	.align		4
        /*0008*/ 	.word	0x00000000
	.align		4
        /*000c*/ 	.word	0xfffffffe
	.align		4
        /*0010*/ 	.word	0x00000000
	.align		4
        /*0014*/ 	.word	0xfffffffd
	.align		4
        /*0018*/ 	.word	0x00000000
	.align		4
        /*001c*/ 	.word	0xfffffffc


//--------------------- .nv.constant4             --------------------------
	.section	.nv.constant4,"a",@progbits
	.align	8
	.align		8
.nv.constant4:
        /*0000*/ 	.dword	_$_str
	.align		8
        /*0008*/ 	.dword	_$_str_$_2


//--------------------- .text.triton_poi_fused__native_batch_norm_legit_no_training_add_convolution_50 --------------------------
	.section	.text.triton_poi_fused__native_batch_norm_legit_no_training_add_convolution_50,"ax",@progbits
	.align	128
        .global         triton_poi_fused__native_batch_norm_legit_no_training_add_convolution_50
        .type           triton_poi_fused__native_batch_norm_legit_no_training_add_convolution_50,@function
        .size           triton_poi_fused__native_batch_norm_legit_no_training_add_convolution_50,(.L_x_1 - triton_poi_fused__native_batch_norm_legit_no_training_add_convolution_50)
        .other          triton_poi_fused__native_batch_norm_legit_no_training_add_convolution_50,@"STO_CUDA_ENTRY STV_DEFAULT"
triton_poi_fused__native_batch_norm_legit_no_training_add_convolution_50:
.text.triton_poi_fused__native_batch_norm_legit_no_training_add_convolution_50:
[----:B------:R-:W-:Y:S01]  /*0000*/  LDC R1, c[0x0][0x28] ;  /* 0x00000a00ff017b82 */ /* 0x000fe20000000800 */
[----:B------:R-:W1:Y:S07]  /*0010*/  S2R R0, SR_TID.X ;  /* 0x0000000000007919 */ /* 0x000e6e0000002100 */
[----:B------:R-:W2:Y:S01]  /*0020*/  LDC.64 R18, c[0x0][0x258] ;  /* 0x00009600ff127b82 */ /* 0x000ea20000000a00 */
[----:B------:R-:W-:Y:S01]  /*0030*/  ULDC.64 UR4, c[0x0][0x208] ;  /* 0x0000820000047ab9 */ /* 0x000fe20000000a00 */
[----:B------:R-:W3:Y:S06]  /*0040*/  S2R R3, SR_CTAID.X ;  /* 0x0000000000037919 */ /* 0x000eec0000002500 */
[----:B------:R-:W4:Y:S08]  /*0050*/  LDC.64 R20, c[0x0][0x230] ;  /* 0x00008c00ff147b82 */ /* 0x000f300000000a00 */
[----:B------:R-:W5:Y:S08]  /*0060*/  LDC.64 R16, c[0x0][0x220] ;  /* 0x00008800ff107b82 */ /* 0x000f700000000a00 */
[----:B------:R-:W4:Y:S01]  /*0070*/  LDC.64 R12, c[0x0][0x210] ;  /* 0x00008400ff0c7b82 */ /* 0x000f220000000a00 */
[----:B-1----:R-:W-:-:S07]  /*0080*/  SHF.L.U32 R0, R0, 0x1, RZ ;  /* 0x0000000100007819 */ /* 0x002fce00000006ff */
[----:B------:R-:W1:Y:S01]  /*0090*/  LDC.64 R14, c[0x0][0x218] ;  /* 0x00008600ff0e7b82 */ /* 0x000e620000000a00 */
[----:B---3--:R-:W-:Y:S02]  /*00a0*/  SHF.R.S32.HI R5, RZ, 0x17, R3 ;  /* 0x00000017ff057819 */ /* 0x008fe40000011403 */
[----:B------:R-:W-:Y:S02]  /*00b0*/  LOP3.LUT R0, R0, 0xfe, RZ, 0xc0, !PT ;  /* 0x000000fe00007812 */ /* 0x000fe400078ec0ff */
[----:B------:R-:W-:-:S03]  /*00c0*/  SGXT R5, R5, 0x1 ;  /* 0x000000010505781a */ /* 0x000fc60000000200 */
[----:B------:R-:W3:Y:S01]  /*00d0*/  LDC.64 R28, c[0x0][0x228] ;  /* 0x00008a00ff1c7b82 */ /* 0x000ee20000000a00 */
[----:B------:R-:W-:-:S04]  /*00e0*/  LEA R4, R3, R0, 0x8 ;  /* 0x0000000003047211 */ /* 0x000fc800078e40ff */
[----:B------:R-:W-:-:S03]  /*00f0*/  LEA.HI R5, R5, R4, RZ, 0x6 ;  /* 0x0000000405057211 */ /* 0x000fc600078f30ff */
[----:B------:R-:W1:Y:S01]  /*0100*/  LDC.64 R2, c[0x0][0x238] ;  /* 0x00008e00ff027b82 */ /* 0x000e620000000a00 */
[----:B------:R-:W-:-:S04]  /*0110*/  SHF.R.S32.HI R5, RZ, 0x6, R5 ;  /* 0x00000006ff057819 */ /* 0x000fc80000011405 */
[----:B------:R-:W-:-:S03]  /*0120*/  LEA.HI R0, R5, R5, RZ, 0x5 ;  /* 0x0000000505007211 */ /* 0x000fc600078f28ff */
[----:B------:R-:W3:Y:S01]  /*0130*/  LDC.64 R26, c[0x0][0x250] ;  /* 0x00009400ff1a7b82 */ /* 0x000ee20000000a00 */
[----:B------:R-:W-:-:S04]  /*0140*/  LOP3.LUT R0, R0, 0xffffffe0, RZ, 0xc0, !PT ;  /* 0xffffffe000007812 */ /* 0x000fc800078ec0ff */
[----:B------:R-:W-:-:S03]  /*0150*/  IADD3 R25, R5, -R0, RZ ;  /* 0x8000000005197210 */ /* 0x000fc60007ffe0ff */
[----:B------:R-:W3:Y:S02]  /*0160*/  LDC.64 R22, c[0x0][0x240] ;  /* 0x00009000ff167b82 */ /* 0x000ee40000000a00 */
[----:B--2---:R-:W-:-:S05]  /*0170*/  IMAD.WIDE R18, R25, 0x4, R18 ;  /* 0x0000000419127825 */ /* 0x004fca00078e0212 */
[----:B------:R4:W2:Y:S01]  /*0180*/  LDG.E.EL R24, desc[UR4][R18.64] ;  /* 0x0000000412187981 */ /* 0x0008a2000c2e1900 */
[C---:B01----:R-:W-:Y:S01]  /*0190*/  IMAD.WIDE R2, R25.reuse, 0x4, R2 ;  /* 0x0000000419027825 */ /* 0x043fe200078e0202 */
[----:B------:R-:W0:Y:S05]  /*01a0*/  LDC.64 R6, c[0x0][0x248] ;  /* 0x00009200ff067b82 */ /* 0x000e2a0000000a00 */
[----:B------:R-:W2:Y:S03]  /*01b0*/  LDG.E.EL R3, desc[UR4][R2.64] ;  /* 0x0000000402037981 */ /* 0x000ea6000c2e1900 */
[----:B------:R-:W1:Y:S08]  /*01c0*/  LDC.64 R8, c[0x0][0x260] ;  /* 0x00009800ff087b82 */ /* 0x000e700000000a00 */
[----:B------:R-:W1:Y:S01]  /*01d0*/  LDC.64 R10, c[0x0][0x268] ;  /* 0x00009a00ff0a7b82 */ /* 0x000e620000000a00 */
[----:B----4-:R-:W-:-:S04]  /*01e0*/  IMAD.WIDE R18, R25, 0x4, R20 ;  /* 0x0000000419127825 */ /* 0x010fc800078e0214 */
[C---:B-----5:R-:W-:Y:S01]  /*01f0*/  IMAD.WIDE R16, R4.reuse, 0x4, R16 ;  /* 0x0000000404107825 */ /* 0x060fe200078e0210 */
[----:B------:R-:W4:Y:S03]  /*0200*/  LDG.E.EL R0, desc[UR4][R18.64] ;  /* 0x0000000412007981 */ /* 0x000f26000c2e1900 */
[C---:B------:R-:W-:Y:S02]  /*0210*/  IMAD.WIDE R12, R4.reuse, 0x4, R12 ;  /* 0x00000004040c7825 */ /* 0x040fe400078e020c */
[----:B------:R-:W5:Y:S02]  /*0220*/  LDG.E.64 R16, desc[UR4][R16.64] ;  /* 0x0000000410107981 */ /* 0x000f64000c1e1b00 */
[----:B------:R-:W-:Y:S02]  /*0230*/  IMAD.WIDE R14, R4, 0x4, R14 ;  /* 0x00000004040e7825 */ /* 0x000fe400078e020e */
[----:B------:R-:W5:Y:S02]  /*0240*/  LDG.E.64 R18, desc[UR4][R12.64] ;  /* 0x000000040c127981 */ /* 0x000f64000c1e1b00 */
[----:B---3--:R-:W-:-:S02]  /*0250*/  IMAD.WIDE R28, R25, 0x4, R28 ;  /* 0x00000004191c7825 */ /* 0x008fc400078e021c */
[----:B------:R-:W3:Y:S02]  /*0260*/  LDG.E.64 R20, desc[UR4][R14.64] ;  /* 0x000000040e147981 */ /* 0x000ee4000c1e1b00 */
[C---:B------:R-:W-:Y:S02]  /*0270*/  IMAD.WIDE R26, R25.reuse, 0x4, R26 ;  /* 0x00000004191a7825 */ /* 0x040fe400078e021a */
[----:B------:R-:W3:Y:S02]  /*0280*/  LDG.E.EL R2, desc[UR4][R28.64] ;  /* 0x000000041c027981 */ /* 0x000ee4000c2e1900 */
[C---:B------:R-:W-:Y:S02]  /*0290*/  IMAD.WIDE R22, R25.reuse, 0x4, R22 ;  /* 0x0000000419167825 */ /* 0x040fe400078e0216 */
[----:B------:R-:W3:Y:S02]  /*02a0*/  LDG.E.EL R5, desc[UR4][R26.64] ;  /* 0x000000041a057981 */ /* 0x000ee4000c2e1900 */
[----:B0-----:R-:W-:-:S02]  /*02b0*/  IMAD.WIDE R6, R25, 0x4, R6 ;  /* 0x0000000419067825 */ /* 0x001fc400078e0206 */
[----:B------:R-:W3:Y:S02]  /*02c0*/  LDG.E.EL R22, desc[UR4][R22.64] ;  /* 0x0000000416167981 */ /* 0x000ee4000c2e1900 */
[----:B-1----:R-:W-:-:S04]  /*02d0*/  IMAD.WIDE R8, R25, 0x4, R8 ;  /* 0x0000000419087825 */ /* 0x002fc800078e0208 */
[----:B------:R-:W-:Y:S02]  /*02e0*/  IMAD.WIDE R10, R25, 0x4, R10 ;  /* 0x00000004190a7825 */ /* 0x000fe400078e020a */
[----:B------:R0:W4:Y:S04]  /*02f0*/  LDG.E.EL R25, desc[UR4][R6.64] ;  /* 0x0000000406197981 */ /* 0x000128000c2e1900 */
[----:B------:R-:W4:Y:S04]  /*0300*/  LDG.E.EL R8, desc[UR4][R8.64] ;  /* 0x0000000408087981 */ /* 0x000f28000c2e1900 */
[----:B------:R1:W4:Y:S01]  /*0310*/  LDG.E.EL R11, desc[UR4][R10.64] ;  /* 0x000000040a0b7981 */ /* 0x000322000c2e1900 */
[----:B0-----:R-:W0:Y:S01]  /*0320*/  LDC.64 R6, c[0x0][0x270] ;  /* 0x00009c00ff067b82 */ /* 0x001e220000000a00 */
[----:B-1----:R-:W-:Y:S01]  /*0330*/  HFMA2.MMA R10, -RZ, RZ, 1.625, 0 ;  /* 0x3e800000ff0a7435 */ /* 0x002fe200000001ff */
[----:B0-----:R-:W-:-:S04]  /*0340*/  IMAD.WIDE R6, R4, 0x4, R6 ;  /* 0x0000000404067825 */ /* 0x001fc800078e0206 */
[----:B--2---:R-:W-:Y:S01]  /*0350*/  FADD R24, R24, 9.9999997473787516356e-06 ;  /* 0x3727c5ac18187421 */ /* 0x004fe20000000000 */
[----:B------:R-:W-:-:S03]  /*0360*/  FADD R3, R3, 9.9999997473787516356e-06 ;  /* 0x3727c5ac03037421 */ /* 0x000fc60000000000 */
[----:B------:R-:W0:Y:S08]  /*0370*/  MUFU.SQRT R27, R24 ;  /* 0x00000018001b7308 */ /* 0x000e300000002000 */
[----:B------:R-:W1:Y:S01]  /*0380*/  MUFU.SQRT R26, R3 ;  /* 0x00000003001a7308 */ /* 0x000e620000002000 */
[C---:B0-----:R-:W-:Y:S02]  /*0390*/  FSETP.GT.AND P1, PT, R27.reuse, 8.50705917302346158658e+37, PT ;  /* 0x7e8000001b00780b */ /* 0x041fe40003f24000 */
[----:B------:R-:W-:-:S02]  /*03a0*/  FSETP.GEU.AND P3, PT, R27, 1.175494350822287508e-38, PT ;  /* 0x008000001b00780b */ /* 0x000fc40003f6e000 */
[C---:B-1----:R-:W-:Y:S02]  /*03b0*/  FSETP.GT.AND P0, PT, R26.reuse, 8.50705917302346158658e+37, PT ;  /* 0x7e8000001a00780b */ /* 0x042fe40003f04000 */
[----:B------:R-:W-:-:S07]  /*03c0*/  FSETP.GEU.AND P2, PT, R26, 1.175494350822287508e-38, PT ;  /* 0x008000001a00780b */ /* 0x000fce0003f4e000 */
[----:B------:R-:W-:-:S04]  /*03d0*/  @P1 FMUL R27, R27, 0.25 ;  /* 0x3e8000001b1b1820 */ /* 0x000fc80000400000 */
[----:B------:R-:W-:Y:S01]  /*03e0*/  @P0 FMUL R26, R26, 0.25 ;  /* 0x3e8000001a1a0820 */ /* 0x000fe20000400000 */
[----:B------:R-:W-:-:S03]  /*03f0*/  @!P3 FMUL R27, R27, 16777216 ;  /* 0x4b8000001b1bb820 */ /* 0x000fc60000400000 */
[----:B------:R-:W-:-:S03]  /*0400*/  @!P2 FMUL R26, R26, 16777216 ;  /* 0x4b8000001a1aa820 */ /* 0x000fc60000400000 */
[----:B------:R-:W0:Y:S01]  /*0410*/  MUFU.RCP R27, R27 ;  /* 0x0000001b001b7308 */ /* 0x000e220000001000 */
[----:B------:R-:W-:-:S07]  /*0420*/  FSEL R3, R10, 1, P0 ;  /* 0x3f8000000a037808 */ /* 0x000fce0000000000 */
[----:B------:R-:W1:Y:S01]  /*0430*/  MUFU.RCP R26, R26 ;  /* 0x0000001a001a7308 */ /* 0x000e620000001000 */
[----:B------:R-:W-:Y:S01]  /*0440*/  FSEL R10, R10, 1, P1 ;  /* 0x3f8000000a0a7808 */ /* 0x000fe20000800000 */
[----:B------:R-:W-:Y:S01]  /*0450*/  @!P2 FMUL R3, R3, 16777216 ;  /* 0x4b8000000303a820 */ /* 0x000fe20000400000 */
[----:B-----5:R-:W-:Y:S01]  /*0460*/  FADD R16, R18, R16 ;  /* 0x0000001012107221 */ /* 0x020fe20000000000 */
[--C-:B---3--:R-:W-:Y:S01]  /*0470*/  FADD R20, R20, R2.reuse ;  /* 0x0000000214147221 */ /* 0x108fe20000000000 */
[----:B------:R-:W-:Y:S01]  /*0480*/  FADD R17, R19, R17 ;  /* 0x0000001113117221 */ /* 0x000fe20000000000 */
[----:B------:R-:W-:Y:S01]  /*0490*/  @!P3 FMUL R10, R10, 16777216 ;  /* 0x4b8000000a0ab820 */ /* 0x000fe20000400000 */
[----:B------:R-:W-:Y:S01]  /*04a0*/  FADD R21, R21, R2 ;  /* 0x0000000215157221 */ /* 0x000fe20000000000 */
[C---:B----4-:R-:W-:Y:S01]  /*04b0*/  FADD R9, -R0.reuse, R16 ;  /* 0x0000001000097221 */ /* 0x050fe20000000100 */
[----:B------:R-:W-:Y:S01]  /*04c0*/  FADD R19, -R0, R17 ;  /* 0x0000001100137221 */ /* 0x000fe20000000100 */
[----:B0-----:R-:W-:Y:S01]  /*04d0*/  FMUL R10, R27, R10 ;  /* 0x0000000a1b0a7220 */ /* 0x001fe20000400000 */
[----:B-1----:R-:W-:Y:S01]  /*04e0*/  FMUL R26, R26, R3 ;  /* 0x000000031a1a7220 */ /* 0x002fe20000400000 */
[C---:B------:R-:W-:Y:S01]  /*04f0*/  FADD R3, -R5.reuse, R20 ;  /* 0x0000001405037221 */ /* 0x040fe20000000100 */
[----:B------:R-:W-:-:S02]  /*0500*/  FADD R5, -R5, R21 ;  /* 0x0000001505057221 */ /* 0x000fc40000000100 */
[----:B------:R-:W-:Y:S01]  /*0510*/  FMUL R9, R26, R9 ;  /* 0x000000091a097220 */ /* 0x000fe20000400000 */
[----:B------:R-:W-:Y:S01]  /*0520*/  FMUL R3, R10, R3 ;  /* 0x000000030a037220 */ /* 0x000fe20000400000 */
[----:B------:R-:W-:Y:S01]  /*0530*/  FMUL R26, R26, R19 ;  /* 0x000000131a1a7220 */ /* 0x000fe20000400000 */
[----:B------:R-:W-:Y:S01]  /*0540*/  FMUL R10, R10, R5 ;  /* 0x000000050a0a7220 */ /* 0x000fe20000400000 */
[----:B------:R-:W-:Y:S01]  /*0550*/  FFMA R0, R22, R9, R25 ;  /* 0x0000000916007223 */ /* 0x000fe20000000019 */
[----:B------:R-:W-:Y:S01]  /*0560*/  FFMA R3, R8, R3, R11 ;  /* 0x0000000308037223 */ /* 0x000fe2000000000b */
[----:B------:R-:W-:Y:S01]  /*0570*/  FFMA R25, R22, R26, R25 ;  /* 0x0000001a16197223 */ /* 0x000fe20000000019 */
[----:B------:R-:W-:Y:S02]  /*0580*/  FFMA R10, R8, R10, R11 ;  /* 0x0000000a080a7223 */ /* 0x000fe4000000000b */
[----:B------:R-:W-:Y:S02]  /*0590*/  FADD R24, R3, R0 ;  /* 0x0000000003187221 */ /* 0x000fe40000000000 */
[----:B------:R-:W-:Y:S01]  /*05a0*/  FADD R25, R10, R25 ;  /* 0x000000190a197221 */ /* 0x000fe20000000000 */
[----:B------:R-:W-:Y:S04]  /*05b0*/  STG.E.64 desc[UR4][R12.64], R16 ;  /* 0x000000100c007986 */ /* 0x000fe8000c101b04 */
[----:B------:R-:W-:Y:S04]  /*05c0*/  STG.E.64 desc[UR4][R14.64], R20 ;  /* 0x000000140e007986 */ /* 0x000fe8000c101b04 */
[----:B------:R-:W-:Y:S01]  /*05d0*/  STG.E.64 desc[UR4][R6.64], R24 ;  /* 0x0000001806007986 */ /* 0x000fe2000c101b04 */
[----:B------:R-:W-:Y:S05]  /*05e0*/  EXIT ;  /* 0x000000000000794d */ /* 0x000fea0003800000 */
.L_x_0:
[----:B------:R-:W-:-:S00]  /*05f0*/  BRA `(.L_x_0) ;  /* 0xfffffffc00fc7947 */ /* 0x000fc0000383ffff */
[----:B------:R-:W-:-:S00]  /*0600*/  NOP ;  /* 0x0000000000007918 */ /* 0x000fc00000000000 */
[----:B------:R-:W-:-:S00]  /*0610*/  NOP ;  /* 0x0000000000007918 */ /* 0x000fc00000000000 */
[----:B------:R-:W-:-:S00]  /*0620*/  NOP ;  /* 0x0000000000007918 */ /* 0x000fc00000000000 */
[----:B------:R-:W-:-:S00]  /*0630*/  NOP ;  /* 0x0000000000007918 */ /* 0x000fc00000000000 */
[----:B------:R-:W-:-:S00]  /*0640*/  NOP ;  /* 0x0000000000007918 */ /* 0x000fc00000000000 */
[----:B------:R-:W-:-:S00]  /*0650*/  NOP ;  /* 0x0000000000007918 */ /* 0x000fc00000000000 */
[----:B------:R-:W-:-:S00]  /*0660*/  NOP ;  /* 0x0000000000007918 */ /* 0x000fc00000000000 */
[----:B------:R-:W-:-:S00]  /*0670*/  NOP ;  /* 0x0000000000007918 */ /* 0x000fc00000000000 */
.L_x_1:


//--------------------- .nv.global.init           --------------------------
	.section	.nv.global.init,"aw",@progbits
.nv.global.init:
	.type		_$_str,@object
	.size		_$_str,(_$_str_$_2 - _$_str)
_$_str:
        /*0000*/ 	.byte	0x5f, 0x5f, 0x43, 0x55, 0x44, 0x41, 0x5f, 0x46, 0x54, 0x5a, 0x00
	.type		_$_str_$_2,@object
	.size		_$_str_$_2,(.L_1 - _$_str_$_2)
_$_str_$_2:
        /*000b*/ 	.byte	0x5f, 0x5f, 0x43, 0x55, 0x44, 0x41, 0x5f, 0x50, 0x52, 0x45, 0x43, 0x5f, 0x53, 0x51, 0x52, 0x54
        /*001b*/ 	.byte	0x00
.L_1:


//--------------------- .nv.constant0.triton_poi_fused__native_batch_norm_legit_no_training_add_convolution_50 --------------------------
	.section	.nv.constant0.triton_poi_fused__native_batch_norm_legit_no_training_add_convolution_50,"a",@progbits
	.sectionflags	@""
	.align	4
.nv.constant0.triton_poi_fused__native_batch_norm_legit_no_training_add_convolution_50:
	.zero		636
